//
// Generated by NVIDIA NVVM Compiler
//
// Compiler Build ID: CL-36424714
// Cuda compilation tools, release 13.0, V13.0.88
// Based on NVVM 20.0.0
//

.version 9.0
.target sm_100
.address_size 64

	// .globl	_Z8f_addmatPfii

.visible .entry _Z8f_addmatPfii(
	.param .u64 .ptr .align 1 _Z8f_addmatPfii_param_0,
	.param .u32 _Z8f_addmatPfii_param_1,
	.param .u32 _Z8f_addmatPfii_param_2
)
{
	.reg .pred 	%p<3>;
	.reg .b32 	%r<17>;
	.reg .b32 	%f<4>;
	.reg .b64 	%rd<7>;

	ld.param.u64 	%rd2, [_Z8f_addmatPfii_param_0];
	ld.param.u32 	%r7, [_Z8f_addmatPfii_param_1];
	ld.param.u32 	%r8, [_Z8f_addmatPfii_param_2];
	mov.u32 	%r9, %tid.x;
	mov.u32 	%r10, %tid.y;
	mov.u32 	%r1, %ntid.x;
	mov.u32 	%r11, %ctaid.x;
	mov.u32 	%r2, %ntid.y;
	mad.lo.s32 	%r12, %r2, %r11, %r10;
	mad.lo.s32 	%r16, %r12, %r1, %r9;
	setp.ge.s32 	%p1, %r16, %r7;
	@%p1 bra 	$L__BB0_3;
	cvta.to.global.u64 	%rd1, %rd2;
	mov.u32 	%r13, %nctaid.x;
	mul.lo.s32 	%r14, %r13, %r1;
	mul.lo.s32 	%r4, %r14, %r2;
$L__BB0_2:
	add.s32 	%r15, %r16, %r8;
	mul.wide.s32 	%rd3, %r15, 4;
	add.s64 	%rd4, %rd1, %rd3;
	ld.global.f32 	%f1, [%rd4];
	mul.wide.s32 	%rd5, %r16, 4;
	add.s64 	%rd6, %rd1, %rd5;
	ld.global.f32 	%f2, [%rd6];
	add.f32 	%f3, %f1, %f2;
	st.global.f32 	[%rd6], %f3;
	add.s32 	%r16, %r16, %r4;
	setp.lt.s32 	%p2, %r16, %r7;
	@%p2 bra 	$L__BB0_2;
$L__BB0_3:
	ret;

}


// ===== COMPILED SASS (sm_100) =====

	.target	sm_100

	.elftype	@"ET_EXEC"


//--------------------- .note.nv.tkinfo           --------------------------
	.section	.note.nv.tkinfo,"",@"SHT_NOTE"
	.sectionflags	@"SHF_NOTE_NV_TKINFO"
	.tkinfo
        /*0018*/ 	.word	0x00000002
        /*0030*/ 	.string	""
        /*0030*/ 	.string	"ptxas"
        /*0030*/ 	.string	"Cuda compilation tools, release 13.0, V13.0.88"
        /*0030*/ 	.string	"Build cuda_13.0.r13.0/compiler.36424714_0"
        /*0030*/ 	.string	"-arch sm_100 -m 64 "



//--------------------- .note.nv.cuinfo           --------------------------
	.section	.note.nv.cuinfo,"",@"SHT_NOTE"
	.sectionflags	@"SHF_NOTE_NV_CUINFO"
        /*0018*/ 	.short	0x0002
        /*001a*/ 	.short	0x0064
        /*001c*/ 	.short	0x0082
	.zero		2


//--------------------- .nv.info                  --------------------------
	.section	.nv.info,"",@"SHT_CUDA_INFO"
	.align	4


	//----- nvinfo : EIATTR_REGCOUNT
	.align		4
        /*0000*/ 	.byte	0x04, 0x2f
        /*0002*/ 	.short	(.L_1 - .L_0)
	.align		4
.L_0:
        /*0004*/ 	.word	index@(_Z8f_addmatPfii)
        /*0008*/ 	.word	0x0000000e


	//----- nvinfo : EIATTR_FRAME_SIZE
	.align		4
.L_1:
        /*000c*/ 	.byte	0x04, 0x11
        /*000e*/ 	.short	(.L_3 - .L_2)
	.align		4
.L_2:
        /*0010*/ 	.word	index@(_Z8f_addmatPfii)
        /*0014*/ 	.word	0x00000000


	//----- nvinfo : EIATTR_MIN_STACK_SIZE
	.align		4
.L_3:
        /*0018*/ 	.byte	0x04, 0x12
        /*001a*/ 	.short	(.L_5 - .L_4)
	.align		4
.L_4:
        /*001c*/ 	.word	index@(_Z8f_addmatPfii)
        /*0020*/ 	.word	0x00000000
.L_5:


//--------------------- .nv.compat                --------------------------
	.section	.nv.compat,"",@"SHT_CUDA_COMPAT_INFO"
	.align	4
        /*0000*/ 	.byte	0x02, 0x09, 0x00, 0x00, 0x02, 0x02, 0x01, 0x00, 0x02, 0x05, 0x05, 0x00, 0x03, 0x07, 0x01, 0x01
        /*0010*/ 	.byte	0x02, 0x03, 0x00, 0x00, 0x02, 0x06, 0x01, 0x00, 0x04, 0x0b, 0x08, 0x00, 0x09, 0x00, 0x00, 0x00
        /*0020*/ 	.byte	0x00, 0x00, 0x00, 0x00


//--------------------- .nv.info._Z8f_addmatPfii  --------------------------
	.section	.nv.info._Z8f_addmatPfii,"",@"SHT_CUDA_INFO"
	.sectionflags	@""
	.align	4


	//----- nvinfo : EIATTR_CUDA_API_VERSION
	.align		4
        /*0000*/ 	.byte	0x04, 0x37
        /*0002*/ 	.short	(.L_7 - .L_6)
.L_6:
        /*0004*/ 	.word	0x00000082


	//----- nvinfo : EIATTR_KPARAM_INFO
	.align		4
.L_7:
        /*0008*/ 	.byte	0x04, 0x17
        /*000a*/ 	.short	(.L_9 - .L_8)
.L_8:
        /*000c*/ 	.word	0x00000000
        /*0010*/ 	.short	0x0002
        /*0012*/ 	.short	0x000c
        /*0014*/ 	.byte	0x00, 0xf0, 0x11, 0x00


	//----- nvinfo : EIATTR_KPARAM_INFO
	.align		4
.L_9:
        /*0018*/ 	.byte	0x04, 0x17
        /*001a*/ 	.short	(.L_11 - .L_10)
.L_10:
        /*001c*/ 	.word	0x00000000
        /*0020*/ 	.short	0x0001
        /*0022*/ 	.short	0x0008
        /*0024*/ 	.byte	0x00, 0xf0, 0x11, 0x00


	//----- nvinfo : EIATTR_KPARAM_INFO
	.align		4
.L_11:
        /*0028*/ 	.byte	0x04, 0x17
        /*002a*/ 	.short	(.L_13 - .L_12)
.L_12:
        /*002c*/ 	.word	0x00000000
        /*0030*/ 	.short	0x0000
        /*0032*/ 	.short	0x0000
        /*0034*/ 	.byte	0x00, 0xf5, 0x21, 0x00


	//----- nvinfo : EIATTR_SPARSE_MMA_MASK
	.align		4
.L_13:
        /*0038*/ 	.byte	0x03, 0x50
        /*003a*/ 	.short	0x0000


	//----- nvinfo : EIATTR_MAXREG_COUNT
	.align		4
        /*003c*/ 	.byte	0x03, 0x1b
        /*003e*/ 	.short	0x00ff


	//----- nvinfo : EIATTR_MERCURY_ISA_VERSION
	.align		4
        /*0040*/ 	.byte	0x03, 0x5f
        /*0042*/ 	.short	0x0101


	//----- nvinfo : EIATTR_VRC_CTA_INIT_COUNT
	.align		4
        /*0044*/ 	.byte	0x02, 0x4a
	.zero		1
	.zero		1


	//----- nvinfo : EIATTR_EXIT_INSTR_OFFSETS
	.align		4
        /*0048*/ 	.byte	0x04, 0x1c
        /*004a*/ 	.short	(.L_15 - .L_14)


	//   ....[0]....
.L_14:
        /*004c*/ 	.word	0x000000a0


	//   ....[1]....
        /*0050*/ 	.word	0x000001b0


	//----- nvinfo : EIATTR_CRS_STACK_SIZE
	.align		4
.L_15:
        /*0054*/ 	.byte	0x04, 0x1e
        /*0056*/ 	.short	(.L_17 - .L_16)
.L_16:
        /*0058*/ 	.word	0x00000000


	//----- nvinfo : EIATTR_CBANK_PARAM_SIZE
	.align		4
.L_17:
        /*005c*/ 	.byte	0x03, 0x19
        /*005e*/ 	.short	0x0010


	//----- nvinfo : EIATTR_PARAM_CBANK
	.align		4
        /*0060*/ 	.byte	0x04, 0x0a
        /*0062*/ 	.short	(.L_19 - .L_18)
	.align		4
.L_18:
        /*0064*/ 	.word	index@(.nv.constant0._Z8f_addmatPfii)
        /*0068*/ 	.short	0x0380
        /*006a*/ 	.short	0x0010


	//----- nvinfo : EIATTR_SW_WAR
	.align		4
.L_19:
        /*006c*/ 	.byte	0x04, 0x36
        /*006e*/ 	.short	(.L_21 - .L_20)
.L_20:
        /*0070*/ 	.word	0x00000008
.L_21:


//--------------------- .nv.callgraph             --------------------------
	.section	.nv.callgraph,"",@"SHT_CUDA_CALLGRAPH"
	.align	4
	.sectionentsize	8
	.align		4
        /*0000*/ 	.word	0x00000000
	.align		4
        /*0004*/ 	.word	0xffffffff
	.align		4
        /*0008*/ 	.word	0x00000000
	.align		4
        /*000c*/ 	.word	0xfffffffe
	.align		4
        /*0010*/ 	.word	0x00000000
	.align		4
        /*0014*/ 	.word	0xfffffffd
	.align		4
        /*0018*/ 	.word	0x00000000
	.align		4
        /*001c*/ 	.word	0xfffffffc


//--------------------- .text._Z8f_addmatPfii     --------------------------
	.section	.text._Z8f_addmatPfii,"ax",@progbits
	.align	128
        .global         _Z8f_addmatPfii
        .type           _Z8f_addmatPfii,@function
        .size           _Z8f_addmatPfii,(.L_x_2 - _Z8f_addmatPfii)
        .other          _Z8f_addmatPfii,@"STO_CUDA_ENTRY STV_DEFAULT"
_Z8f_addmatPfii:
.text._Z8f_addmatPfii:
[----:B------:R-:W-:Y:S01]  /*0000*/  LDC R1, c[0x0][0x37c] ;  /* 0x0000df00ff017b82 */ /* 0x000fe20000000800 */
[----:B------:R-:W0:Y:S01]  /*0010*/  S2R R0, SR_TID.Y ;  /* 0x0000000000007919 */ /* 0x000e220000002200 */
[----:B------:R-:W1:Y:S06]  /*0020*/  LDCU UR4, c[0x0][0x360] ;  /* 0x00006c00ff0477ac */ /* 0x000e6c0008000800 */
[----:B------:R-:W0:Y:S01]  /*0030*/  S2UR UR5, SR_CTAID.X ;  /* 0x00000000000579c3 */ /* 0x000e220000002500 */
[----:B------:R-:W1:Y:S01]  /*0040*/  S2R R3, SR_TID.X ;  /* 0x0000000000037919 */ /* 0x000e620000002100 */
[----:B------:R-:W2:Y:S06]  /*0050*/  LDCU UR8, c[0x0][0x388] ;  /* 0x00007100ff0877ac */ /* 0x000eac0008000800 */
[----:B------:R-:W0:Y:S02]  /*0060*/  LDC R9, c[0x0][0x364] ;  /* 0x0000d900ff097b82 */ /* 0x000e240000000800 */
[----:B0-----:R-:W-:-:S04]  /*0070*/  IMAD R0, R9, UR5, R0 ;  /* 0x0000000509007c24 */ /* 0x001fc8000f8e0200 */
[----:B-1----:R-:W-:-:S05]  /*0080*/  IMAD R0, R0, UR4, R3 ;  /* 0x0000000400007c24 */ /* 0x002fca000f8e0203 */
[----:B--2---:R-:W-:-:S13]  /*0090*/  ISETP.GE.AND P0, PT, R0, UR8, PT ;  /* 0x0000000800007c0c */ /* 0x004fda000bf06270 */
[----:B------:R-:W-:Y:S05]  /*00a0*/  @P0 EXIT ;  /* 0x000000000000094d */ /* 0x000fea0003800000 */
[----:B------:R-:W0:Y:S01]  /*00b0*/  LDCU UR5, c[0x0][0x370] ;  /* 0x00006e00ff0577ac */ /* 0x000e220008000800 */
[----:B------:R-:W1:Y:S01]  /*00c0*/  LDC.64 R6, c[0x0][0x380] ;  /* 0x0000e000ff067b82 */ /* 0x000e620000000a00 */
[----:B------:R-:W2:Y:S01]  /*00d0*/  LDCU.64 UR6, c[0x0][0x358] ;  /* 0x00006b00ff0677ac */ /* 0x000ea20008000a00 */
[----:B------:R-:W3:Y:S01]  /*00e0*/  LDCU UR9, c[0x0][0x38c] ;  /* 0x00007180ff0977ac */ /* 0x000ee20008000800 */
[----:B0-----:R-:W-:-:S06]  /*00f0*/  UIMAD UR4, UR4, UR5, URZ ;  /* 0x00000005040472a4 */ /* 0x001fcc000f8e02ff */
[----:B--23--:R-:W-:-:S07]  /*0100*/  IMAD R9, R9, UR4, RZ ;  /* 0x0000000409097c24 */ /* 0x00cfce000f8e02ff */
.L_x_0:
[C---:B------:R-:W-:Y:S01]  /*0110*/  IADD3 R3, PT, PT, R0.reuse, UR9, RZ ;  /* 0x0000000900037c10 */ /* 0x040fe2000fffe0ff */
[----:B01----:R-:W-:-:S04]  /*0120*/  IMAD.WIDE R4, R0, 0x4, R6 ;  /* 0x0000000400047825 */ /* 0x003fc800078e0206 */
[----:B------:R-:W-:Y:S01]  /*0130*/  IMAD.WIDE R2, R3, 0x4, R6 ;  /* 0x0000000403027825 */ /* 0x000fe200078e0206 */
[----:B------:R-:W2:Y:S05]  /*0140*/  LDG.E R11, desc[UR6][R4.64] ;  /* 0x00000006040b7981 */ /* 0x000eaa000c1e1900 */
[----:B------:R-:W2:Y:S01]  /*0150*/  LDG.E R2, desc[UR6][R2.64] ;  /* 0x0000000602027981 */ /* 0x000ea2000c1e1900 */
[----:B------:R-:W-:-:S04]  /*0160*/  IADD3 R0, PT, PT, R9, R0, RZ ;  /* 0x0000000009007210 */ /* 0x000fc80007ffe0ff */
[----:B------:R-:W-:Y:S01]  /*0170*/  ISETP.GE.AND P0, PT, R0, UR8, PT ;  /* 0x0000000800007c0c */ /* 0x000fe2000bf06270 */
[----:B--2---:R-:W-:-:S05]  /*0180*/  FADD R11, R2, R11 ;  /* 0x0000000b020b7221 */ /* 0x004fca0000000000 */
[----:B------:R0:W-:Y:S07]  /*0190*/  STG.E desc[UR6][R4.64], R11 ;  /* 0x0000000b04007986 */ /* 0x0001ee000c101906 */
[----:B------:R-:W-:Y:S05]  /*01a0*/  @!P0 BRA `(.L_x_0) ;  /* 0xfffffffc00d88947 */ /* 0x000fea000383ffff */
[----:B------:R-:W-:Y:S05]  /*01b0*/  EXIT ;  /* 0x000000000000794d */ /* 0x000fea0003800000 */
.L_x_1:
[----:B------:R-:W-:-:S00]  /*01c0*/  BRA `(.L_x_1) ;  /* 0xfffffffc00fc7947 */ /* 0x000fc0000383ffff */
[----:B------:R-:W-:-:S00]  /*01d0*/  NOP ;  /* 0x0000000000007918 */ /* 0x000fc00000000000 */
        /* <DEDUP_REMOVED lines=10> */
.L_x_2:


//--------------------- .nv.shared.reserved.0     --------------------------
	.section	.nv.shared.reserved.0,"aw",@nobits
	.weak		__nv_reservedSMEM_offset_0_alias
	.size		__nv_reservedSMEM_offset_0_alias, 0, 64
	.other		__nv_reservedSMEM_offset_0_alias,@"STO_CUDA_RESERVED_SHARED STV_DEFAULT"
__nv_reservedSMEM_offset_0_alias:
	.zero		0
	.zero		64


//--------------------- .nv.constant0._Z8f_addmatPfii --------------------------
	.section	.nv.constant0._Z8f_addmatPfii,"a",@progbits
	.sectionflags	@""
	.align	4
.nv.constant0._Z8f_addmatPfii:
	.zero		912


//--------------------- SYMBOLS --------------------------

	.type		.nv.reservedSmem.offset0,@object
	.size		.nv.reservedSmem.offset0,0x4
